	.headerflags	@"EF_CUDA_TEXMODE_UNIFIED EF_CUDA_64BIT_ADDRESS EF_CUDA_ACCELERATORS EF_CUDA_SM90 EF_CUDA_VIRTUAL_SM(EF_CUDA_SM90)"
	.elftype	@"ET_EXEC"


//--------------------- .nv.info                  --------------------------
	.section	.nv.info,"",@"SHT_CUDA_INFO"
	.align	4


	//----- nvinfo : EIATTR_REGCOUNT
	.align		4
        /*0000*/ 	.byte	0x04, 0x2f
        /*0002*/ 	.short	(.L_1 - .L_0)
	.align		4
.L_0:
        /*0004*/ 	.word	index@(triton_poi_fused_add_mean_sub_2)
        /*0008*/ 	.word	0x00000018


	//----- nvinfo : EIATTR_MIN_STACK_SIZE
	.align		4
.L_1:
        /*000c*/ 	.byte	0x04, 0x12
        /*000e*/ 	.short	(.L_3 - .L_2)
	.align		4
.L_2:
        /*0010*/ 	.word	index@(triton_poi_fused_add_mean_sub_2)
        /*0014*/ 	.word	0x00000000


	//----- nvinfo : EIATTR_FRAME_SIZE
	.align		4
.L_3:
        /*0018*/ 	.byte	0x04, 0x11
        /*001a*/ 	.short	(.L_5 - .L_4)
	.align		4
.L_4:
        /*001c*/ 	.word	index@(triton_poi_fused_add_mean_sub_2)
        /*0020*/ 	.word	0x00000000


	//----- nvinfo : EIATTR_MIN_STACK_SIZE
	.align		4
.L_5:
        /*0024*/ 	.byte	0x04, 0x12
        /*0026*/ 	.short	(.L_7 - .L_6)
	.align		4
.L_6:
        /*0028*/ 	.word	index@(triton_poi_fused_add_mean_sub_2)
        /*002c*/ 	.word	0x00000000
.L_7:


//--------------------- .nv.info.triton_poi_fused_add_mean_sub_2 --------------------------
	.section	.nv.info.triton_poi_fused_add_mean_sub_2,"",@"SHT_CUDA_INFO"
	.sectionflags	@""
	.align	4


	//----- nvinfo : EIATTR_CUDA_API_VERSION
	.align		4
        /*0000*/ 	.byte	0x04, 0x37
        /*0002*/ 	.short	(.L_9 - .L_8)
.L_8:
        /*0004*/ 	.word	0x0000007c


	//----- nvinfo : EIATTR_KPARAM_INFO
	.align		4
.L_9:
        /*0008*/ 	.byte	0x04, 0x17
        /*000a*/ 	.short	(.L_11 - .L_10)
.L_10:
        /*000c*/ 	.word	0x00000000
        /*0010*/ 	.short	0x0005
        /*0012*/ 	.short	0x0028
        /*0014*/ 	.byte	0x00, 0xf0, 0x11, 0x00


	//----- nvinfo : EIATTR_KPARAM_INFO
	.align		4
.L_11:
        /*0018*/ 	.byte	0x04, 0x17
        /*001a*/ 	.short	(.L_13 - .L_12)
.L_12:
        /*001c*/ 	.word	0x00000000
        /*0020*/ 	.short	0x0004
        /*0022*/ 	.short	0x0020
        /*0024*/ 	.byte	0x00, 0xf4, 0x21, 0x00


	//----- nvinfo : EIATTR_KPARAM_INFO
	.align		4
.L_13:
        /*0028*/ 	.byte	0x04, 0x17
        /*002a*/ 	.short	(.L_15 - .L_14)
.L_14:
        /*002c*/ 	.word	0x00000000
        /*0030*/ 	.short	0x0003
        /*0032*/ 	.short	0x0018
        /*0034*/ 	.byte	0x00, 0xf4, 0x21, 0x00


	//----- nvinfo : EIATTR_KPARAM_INFO
	.align		4
.L_15:
        /*0038*/ 	.byte	0x04, 0x17
        /*003a*/ 	.short	(.L_17 - .L_16)
.L_16:
        /*003c*/ 	.word	0x00000000
        /*0040*/ 	.short	0x0002
        /*0042*/ 	.short	0x0010
        /*0044*/ 	.byte	0x00, 0xf4, 0x21, 0x00


	//----- nvinfo : EIATTR_KPARAM_INFO
	.align		4
.L_17:
        /*0048*/ 	.byte	0x04, 0x17
        /*004a*/ 	.short	(.L_19 - .L_18)
.L_18:
        /*004c*/ 	.word	0x00000000
        /*0050*/ 	.short	0x0001
        /*0052*/ 	.short	0x0008
        /*0054*/ 	.byte	0x00, 0xf4, 0x21, 0x00


	//----- nvinfo : EIATTR_KPARAM_INFO
	.align		4
.L_19:
        /*0058*/ 	.byte	0x04, 0x17
        /*005a*/ 	.short	(.L_21 - .L_20)
.L_20:
        /*005c*/ 	.word	0x00000000
        /*0060*/ 	.short	0x0000
        /*0062*/ 	.short	0x0000
        /*0064*/ 	.byte	0x00, 0xf4, 0x21, 0x00


	//----- nvinfo : EIATTR_SPARSE_MMA_MASK
	.align		4
.L_21:
        /*0068*/ 	.byte	0x03, 0x50
        /*006a*/ 	.short	0x0000


	//----- nvinfo : EIATTR_MAXREG_COUNT
	.align		4
        /*006c*/ 	.byte	0x03, 0x1b
        /*006e*/ 	.short	0x00ff


	//----- nvinfo : EIATTR_EXIT_INSTR_OFFSETS
	.align		4
        /*0070*/ 	.byte	0x04, 0x1c
        /*0072*/ 	.short	(.L_23 - .L_22)


	//   ....[0]....
.L_22:
        /*0074*/ 	.word	0x000002c0


	//   ....[1]....
        /*0078*/ 	.word	0x000002e0


	//----- nvinfo : EIATTR_REQNTID
	.align		4
.L_23:
        /*007c*/ 	.byte	0x04, 0x10
        /*007e*/ 	.short	(.L_25 - .L_24)
.L_24:
        /*0080*/ 	.word	0x00000080
        /*0084*/ 	.word	0x00000001
        /*0088*/ 	.word	0x00000001


	//----- nvinfo : EIATTR_CBANK_PARAM_SIZE
	.align		4
.L_25:
        /*008c*/ 	.byte	0x03, 0x19
        /*008e*/ 	.short	0x002c


	//----- nvinfo : EIATTR_PARAM_CBANK
	.align		4
        /*0090*/ 	.byte	0x04, 0x0a
        /*0092*/ 	.short	(.L_27 - .L_26)
	.align		4
.L_26:
        /*0094*/ 	.word	index@(.nv.constant0.triton_poi_fused_add_mean_sub_2)
        /*0098*/ 	.short	0x0210
        /*009a*/ 	.short	0x002c


	//----- nvinfo : EIATTR_SW_WAR
	.align		4
.L_27:
        /*009c*/ 	.byte	0x04, 0x36
        /*009e*/ 	.short	(.L_29 - .L_28)
.L_28:
        /*00a0*/ 	.word	0x00000008
.L_29:


//--------------------- .nv.callgraph             --------------------------
	.section	.nv.callgraph,"",@"SHT_CUDA_CALLGRAPH"
	.align	4
	.sectionentsize	8
	.align		4
        /*0000*/ 	.word	0x00000000
	.align		4
        /*0004*/ 	.word	0xffffffff
	.align		4
        /*0008*/ 	.word	0x00000000
	.align		4
        /*000c*/ 	.word	0xfffffffe
	.align		4
        /*0010*/ 	.word	0x00000000
	.align		4
        /*0014*/ 	.word	0xfffffffd
	.align		4
        /*0018*/ 	.word	0x00000000
	.align		4
        /*001c*/ 	.word	0xfffffffc


//--------------------- .text.triton_poi_fused_add_mean_sub_2 --------------------------
	.section	.text.triton_poi_fused_add_mean_sub_2,"ax",@progbits
	.align	128
        .global         triton_poi_fused_add_mean_sub_2
        .type           triton_poi_fused_add_mean_sub_2,@function
        .size           triton_poi_fused_add_mean_sub_2,(.L_x_1 - triton_poi_fused_add_mean_sub_2)
        .other          triton_poi_fused_add_mean_sub_2,@"STO_CUDA_ENTRY STV_DEFAULT"
triton_poi_fused_add_mean_sub_2:
.text.triton_poi_fused_add_mean_sub_2:
[----:B------:R-:W0:Y:S01]  /*0000*/  LDC R1, c[0x0][0x28] ;  /* 0x00000a00ff017b82 */ /* 0x000e220000000800 */
[----:B------:R-:W1:Y:S07]  /*0010*/  S2R R0, SR_TID.X ;  /* 0x0000000000007919 */ /* 0x000e6e0000002100 */
[----:B------:R-:W2:Y:S01]  /*0020*/  LDC.64 R10, c[0x0][0x220] ;  /* 0x00008800ff0a7b82 */ /* 0x000ea20000000a00 */
[----:B------:R-:W-:Y:S01]  /*0030*/  ULDC.64 UR4, c[0x0][0x208] ;  /* 0x0000820000047ab9 */ /* 0x000fe20000000a00 */
[----:B------:R-:W3:Y:S06]  /*0040*/  S2R R3, SR_CTAID.X ;  /* 0x0000000000037919 */ /* 0x000eec0000002500 */
[----:B------:R-:W4:Y:S08]  /*0050*/  LDC.64 R8, c[0x0][0x228] ;  /* 0x00008a00ff087b82 */ /* 0x000f300000000a00 */
[----:B------:R-:W5:Y:S08]  /*0060*/  LDC.64 R6, c[0x0][0x218] ;  /* 0x00008600ff067b82 */ /* 0x000f700000000a00 */
[----:B------:R-:W5:Y:S01]  /*0070*/  LDC.64 R4, c[0x0][0x230] ;  /* 0x00008c00ff047b82 */ /* 0x000f620000000a00 */
[----:B-1----:R-:W-:-:S05]  /*0080*/  IMAD.SHL.U32 R0, R0, 0x2, RZ ;  /* 0x0000000200007824 */ /* 0x002fca00078e00ff */
[----:B------:R-:W-:-:S05]  /*0090*/  LOP3.LUT R0, R0, 0xfe, RZ, 0xc0, !PT ;  /* 0x000000fe00007812 */ /* 0x000fca00078ec0ff */
[----:B---3--:R-:W-:Y:S01]  /*00a0*/  IMAD R13, R3, 0x100, R0 ;  /* 0x00000100030d7824 */ /* 0x008fe200078e0200 */
[----:B------:R-:W-:Y:S02]  /*00b0*/  SHF.R.S32.HI R0, RZ, 0x17, R3 ;  /* 0x00000017ff007819 */ /* 0x000fe40000011403 */
[----:B------:R-:W1:Y:S02]  /*00c0*/  LDC.64 R2, c[0x0][0x210] ;  /* 0x00008400ff027b82 */ /* 0x000e640000000a00 */
[----:B------:R-:W-:Y:S02]  /*00d0*/  SGXT R0, R0, 0x1 ;  /* 0x000000010000781a */ /* 0x000fe40000000200 */
[----:B------:R-:W-:Y:S02]  /*00e0*/  ISETP.GE.AND P0, PT, R13, 0x400, PT ;  /* 0x000004000d00780c */ /* 0x000fe40003f06270 */
[CC--:B------:R-:W-:Y:S02]  /*00f0*/  LEA.HI R12, R0.reuse, R13.reuse, RZ, 0x2 ;  /* 0x0000000d000c7211 */ /* 0x0c0fe400078f10ff */
[----:B------:R-:W-:-:S02]  /*0100*/  LEA.HI R0, R0, R13, RZ, 0x4 ;  /* 0x0000000d00007211 */ /* 0x000fc400078f20ff */
[----:B------:R-:W-:Y:S02]  /*0110*/  LOP3.LUT R12, R12, 0xfffffffc, RZ, 0xc0, !PT ;  /* 0xfffffffc0c0c7812 */ /* 0x000fe400078ec0ff */
[----:B------:R-:W-:Y:S02]  /*0120*/  SHF.R.S32.HI R0, RZ, 0x4, R0 ;  /* 0x00000004ff007819 */ /* 0x000fe40000011400 */
[----:B------:R-:W-:Y:S02]  /*0130*/  IADD3 R15, R13, -R12, RZ ;  /* 0x8000000c0d0f7210 */ /* 0x000fe40007ffe0ff */
[----:B------:R-:W-:Y:S02]  /*0140*/  CS2R R18, SRZ ;  /* 0x0000000000127805 */ /* 0x000fe4000001ff00 */
[----:B------:R-:W-:Y:S01]  /*0150*/  LEA R17, R0, R15, 0x2 ;  /* 0x0000000f00117211 */ /* 0x000fe200078e10ff */
[----:B--2---:R-:W-:-:S04]  /*0160*/  IMAD.WIDE R10, R15, 0x4, R10 ;  /* 0x000000040f0a7825 */ /* 0x004fc800078e020a */
[----:B----4-:R-:W-:Y:S01]  /*0170*/  IMAD.WIDE R14, R15, 0x4, R8 ;  /* 0x000000040f0e7825 */ /* 0x010fe200078e0208 */
[----:B------:R-:W-:-:S03]  /*0180*/  CS2R R8, SRZ ;  /* 0x0000000000087805 */ /* 0x000fc6000001ff00 */
[----:B-1----:R-:W-:Y:S01]  /*0190*/  IMAD.WIDE R2, R13, 0x4, R2 ;  /* 0x000000040d027825 */ /* 0x002fe200078e0202 */
[----:B------:R-:W-:Y:S02]  /*01a0*/  CS2R R12, SRZ ;  /* 0x00000000000c7805 */ /* 0x000fe4000001ff00 */
[----:B------:R-:W-:Y:S01]  /*01b0*/  CS2R R20, SRZ ;  /* 0x0000000000147805 */ /* 0x000fe2000001ff00 */
[----:B------:R-:W2:Y:S01]  /*01c0*/  @!P0 LDG.E.EL.64 R8, desc[UR4][R14.64] ;  /* 0x000000040e088981 */ /* 0x000ea2000c2e1b00 */
[----:B-----5:R-:W-:-:S03]  /*01d0*/  IMAD.WIDE R6, R17, 0x4, R6 ;  /* 0x0000000411067825 */ /* 0x020fc600078e0206 */
[----:B------:R-:W2:Y:S01]  /*01e0*/  @!P0 LDG.E.64 R18, desc[UR4][R2.64] ;  /* 0x0000000402128981 */ /* 0x000ea2000c1e1b00 */
[----:B0-----:R-:W-:Y:S01]  /*01f0*/  IMAD.WIDE R4, R17, 0x4, R4 ;  /* 0x0000000411047825 */ /* 0x001fe200078e0204 */
[----:B------:R-:W-:Y:S02]  /*0200*/  CS2R R16, SRZ ;  /* 0x0000000000107805 */ /* 0x000fe4000001ff00 */
[----:B------:R-:W3:Y:S04]  /*0210*/  @!P0 LDG.E.EL.64 R12, desc[UR4][R6.64] ;  /* 0x00000004060c8981 */ /* 0x000ee8000c2e1b00 */
[----:B------:R-:W3:Y:S04]  /*0220*/  @!P0 LDG.E.EL.64 R16, desc[UR4][R10.64] ;  /* 0x000000040a108981 */ /* 0x000ee8000c2e1b00 */
[----:B------:R-:W4:Y:S01]  /*0230*/  @!P0 LDG.E.EL.64 R20, desc[UR4][R4.64] ;  /* 0x0000000404148981 */ /* 0x000f22000c2e1b00 */
[----:B--2---:R-:W-:Y:S01]  /*0240*/  FADD R15, R8, R18 ;  /* 0x00000012080f7221 */ /* 0x004fe20000000000 */
[----:B------:R-:W-:Y:S01]  /*0250*/  FADD R0, R9, R19 ;  /* 0x0000001309007221 */ /* 0x000fe20000000000 */
[----:B---3--:R-:W-:Y:S01]  /*0260*/  FADD R12, R16, R12 ;  /* 0x0000000c100c7221 */ /* 0x008fe20000000000 */
[----:B------:R-:W-:Y:S01]  /*0270*/  FADD R13, R17, R13 ;  /* 0x0000000d110d7221 */ /* 0x000fe20000000000 */
[----:B----4-:R-:W-:Y:S01]  /*0280*/  FADD R15, R15, -R20 ;  /* 0x800000140f0f7221 */ /* 0x010fe20000000000 */
[----:B------:R-:W-:-:S03]  /*0290*/  FADD R0, R0, -R21 ;  /* 0x8000001500007221 */ /* 0x000fc60000000000 */
[----:B------:R-:W-:Y:S01]  /*02a0*/  FADD R12, R12, R15 ;  /* 0x0000000f0c0c7221 */ /* 0x000fe20000000000 */
[----:B------:R-:W-:Y:S01]  /*02b0*/  FADD R13, R13, R0 ;  /* 0x000000000d0d7221 */ /* 0x000fe20000000000 */
[----:B------:R-:W-:Y:S06]  /*02c0*/  @P0 EXIT ;  /* 0x000000000000094d */ /* 0x000fec0003800000 */
[----:B------:R-:W-:Y:S01]  /*02d0*/  STG.E.64 desc[UR4][R2.64], R12 ;  /* 0x0000000c02007986 */ /* 0x000fe2000c101b04 */
[----:B------:R-:W-:Y:S05]  /*02e0*/  EXIT ;  /* 0x000000000000794d */ /* 0x000fea0003800000 */
.L_x_0:
[----:B------:R-:W-:-:S00]  /*02f0*/  BRA `(.L_x_0) ;  /* 0xfffffffc00fc7947 */ /* 0x000fc0000383ffff */
[----:B------:R-:W-:-:S00]  /*0300*/  NOP ;  /* 0x0000000000007918 */ /* 0x000fc00000000000 */
[----:B------:R-:W-:-:S00]  /*0310*/  NOP ;  /* 0x0000000000007918 */ /* 0x000fc00000000000 */
[----:B------:R-:W-:-:S00]  /*0320*/  NOP ;  /* 0x0000000000007918 */ /* 0x000fc00000000000 */
[----:B------:R-:W-:-:S00]  /*0330*/  NOP ;  /* 0x0000000000007918 */ /* 0x000fc00000000000 */
[----:B------:R-:W-:-:S00]  /*0340*/  NOP ;  /* 0x0000000000007918 */ /* 0x000fc00000000000 */
[----:B------:R-:W-:-:S00]  /*0350*/  NOP ;  /* 0x0000000000007918 */ /* 0x000fc00000000000 */
[----:B------:R-:W-:-:S00]  /*0360*/  NOP ;  /* 0x0000000000007918 */ /* 0x000fc00000000000 */
[----:B------:R-:W-:-:S00]  /*0370*/  NOP ;  /* 0x0000000000007918 */ /* 0x000fc00000000000 */
.L_x_1:


//--------------------- .nv.constant0.triton_poi_fused_add_mean_sub_2 --------------------------
	.section	.nv.constant0.triton_poi_fused_add_mean_sub_2,"a",@progbits
	.sectionflags	@""
	.align	4
.nv.constant0.triton_poi_fused_add_mean_sub_2:
	.zero		572
